//
// Generated by NVIDIA NVVM Compiler
//
// Compiler Build ID: CL-36424714
// Cuda compilation tools, release 13.0, V13.0.88
// Based on NVVM 20.0.0
//

.version 9.0
.target sm_100
.address_size 64

	// .globl	_Z6filterPhS_ii
.const .align 1 .b8 c_Filter[9];
// _ZZ6filterPhS_iiE6s_data has been demoted

.visible .entry _Z6filterPhS_ii(
	.param .u64 .ptr .align 1 _Z6filterPhS_ii_param_0,
	.param .u64 .ptr .align 1 _Z6filterPhS_ii_param_1,
	.param .u32 _Z6filterPhS_ii_param_2,
	.param .u32 _Z6filterPhS_ii_param_3
)
{
	.reg .pred 	%p<34>;
	.reg .b16 	%rs<12>;
	.reg .b32 	%r<87>;
	.reg .b64 	%rd<20>;
	// demoted variable
	.shared .align 1 .b8 _ZZ6filterPhS_iiE6s_data[360];
	ld.param.u64 	%rd6, [_Z6filterPhS_ii_param_0];
	ld.param.u64 	%rd5, [_Z6filterPhS_ii_param_1];
	ld.param.u32 	%r14, [_Z6filterPhS_ii_param_2];
	ld.param.u32 	%r15, [_Z6filterPhS_ii_param_3];
	cvta.to.global.u64 	%rd1, %rd6;
	mov.u32 	%r16, %ctaid.x;
	mov.u32 	%r1, %ntid.x;
	mov.u32 	%r2, %tid.x;
	mad.lo.s32 	%r3, %r16, %r1, %r2;
	mov.u32 	%r17, %ctaid.y;
	mov.u32 	%r4, %ntid.y;
	mov.u32 	%r5, %tid.y;
	mad.lo.s32 	%r6, %r17, %r4, %r5;
	mul.lo.s32 	%r7, %r14, %r6;
	add.s32 	%r8, %r7, %r3;
	cvt.s64.s32 	%rd7, %r8;
	add.s64 	%rd2, %rd1, %rd7;
	ld.global.u8 	%rs1, [%rd2];
	mov.u32 	%r18, _ZZ6filterPhS_iiE6s_data;
	mad.lo.s32 	%r9, %r5, 18, %r18;
	add.s32 	%r10, %r9, 18;
	add.s32 	%r11, %r10, %r2;
	add.s32 	%r12, %r11, 1;
	st.shared.u8 	[%r11+1], %rs1;
	setp.eq.s32 	%p5, %r2, 0;
	setp.ne.s32 	%p6, %r3, 0;
	and.pred  	%p1, %p5, %p6;
	not.pred 	%p7, %p1;
	@%p7 bra 	$L__BB0_2;
	ld.global.u8 	%rs2, [%rd2+-1];
	st.shared.u8 	[%r10], %rs2;
$L__BB0_2:
	add.s32 	%r19, %r1, -1;
	setp.eq.s32 	%p8, %r2, %r19;
	add.s32 	%r20, %r14, -1;
	setp.ne.s32 	%p9, %r3, %r20;
	and.pred  	%p2, %p8, %p9;
	not.pred 	%p10, %p2;
	@%p10 bra 	$L__BB0_4;
	ld.global.u8 	%rs3, [%rd2+1];
	st.shared.u8 	[%r11+2], %rs3;
$L__BB0_4:
	setp.eq.s32 	%p11, %r5, 0;
	setp.ne.s32 	%p12, %r6, 0;
	and.pred  	%p3, %p11, %p12;
	add.s32 	%r13, %r18, %r2;
	not.pred 	%p13, %p3;
	@%p13 bra 	$L__BB0_6;
	sub.s32 	%r22, %r7, %r14;
	add.s32 	%r23, %r22, %r3;
	cvt.s64.s32 	%rd8, %r23;
	add.s64 	%rd9, %rd1, %rd8;
	ld.global.u8 	%rs4, [%rd9];
	st.shared.u8 	[%r13+1], %rs4;
$L__BB0_6:
	add.s32 	%r24, %r4, -1;
	setp.eq.s32 	%p14, %r5, %r24;
	add.s32 	%r25, %r15, -1;
	setp.ne.s32 	%p15, %r6, %r25;
	and.pred  	%p4, %p14, %p15;
	not.pred 	%p16, %p4;
	@%p16 bra 	$L__BB0_8;
	cvt.s64.s32 	%rd10, %r14;
	add.s64 	%rd11, %rd2, %rd10;
	ld.global.u8 	%rs5, [%rd11];
	st.shared.u8 	[%r11+19], %rs5;
$L__BB0_8:
	sub.s32 	%r26, %r7, %r14;
	cvt.s64.s32 	%rd12, %r26;
	cvt.s64.s32 	%rd13, %r3;
	add.s64 	%rd14, %rd13, %rd12;
	add.s64 	%rd3, %rd1, %rd14;
	add.s32 	%r27, %r7, %r14;
	cvt.s64.s32 	%rd15, %r27;
	add.s64 	%rd16, %rd13, %rd15;
	add.s64 	%rd4, %rd1, %rd16;
	@%p7 bra 	$L__BB0_13;
	@%p13 bra 	$L__BB0_11;
	ld.global.u8 	%rs6, [%rd3+-1];
	st.shared.u8 	[_ZZ6filterPhS_iiE6s_data], %rs6;
$L__BB0_11:
	@%p16 bra 	$L__BB0_13;
	ld.global.u8 	%rs7, [%rd4+-1];
	st.shared.u8 	[%r9+36], %rs7;
$L__BB0_13:
	@%p10 bra 	$L__BB0_18;
	@%p13 bra 	$L__BB0_16;
	ld.global.u8 	%rs8, [%rd3+1];
	st.shared.u8 	[%r13+2], %rs8;
$L__BB0_16:
	@%p16 bra 	$L__BB0_18;
	ld.global.u8 	%rs9, [%rd4+1];
	st.shared.u8 	[%r11+20], %rs9;
$L__BB0_18:
	bar.sync 	0;
	setp.ge.s32 	%p23, %r3, %r14;
	setp.ge.s32 	%p24, %r6, %r15;
	or.pred  	%p25, %p23, %p24;
	@%p25 bra 	$L__BB0_20;
	setp.ne.s32 	%p26, %r6, 0;
	setp.lt.s32 	%p27, %r3, 1;
	setp.gt.s32 	%p28, %r3, 0;
	selp.b32 	%r28, -18, 1, %p28;
	selp.b32 	%r29, %r28, 1, %p26;
	add.s32 	%r30, %r11, %r29;
	ld.shared.u8 	%rs10, [%r30];
	ld.const.u8 	%rs11, [c_Filter];
	mul.wide.u16 	%r31, %rs11, %rs10;
	setp.gt.s32 	%p29, %r3, -1;
	add.s32 	%r32, %r11, -17;
	selp.b32 	%r33, %r32, %r12, %p29;
	selp.b32 	%r34, %r33, %r12, %p26;
	add.s32 	%r35, %r3, 1;
	setp.gt.s32 	%p30, %r3, -2;
	setp.lt.s32 	%p31, %r35, %r14;
	and.pred  	%p32, %p30, %p31;
	add.s32 	%r36, %r11, -16;
	selp.b32 	%r37, %r36, %r12, %p32;
	selp.b32 	%r38, %r37, %r12, %p26;
	selp.u32 	%r39, 1, 0, %p27;
	add.s32 	%r40, %r11, %r39;
	ld.const.u8 	%r41, [c_Filter+1];
	ld.const.u8 	%r42, [c_Filter+2];
	prmt.b32 	%r43, %r42, %r41, 0x3340U;
	ld.const.u8 	%r44, [c_Filter+3];
	ld.const.u8 	%r45, [c_Filter+4];
	prmt.b32 	%r46, %r45, %r44, 0x3340U;
	prmt.b32 	%r47, %r46, %r43, 0x5410U;
	ld.shared.u8 	%r48, [%r34];
	ld.shared.u8 	%r49, [%r38];
	prmt.b32 	%r50, %r49, %r48, 0x3340U;
	ld.shared.u8 	%r51, [%r40];
	ld.shared.u8 	%r52, [%r11+1];
	prmt.b32 	%r53, %r52, %r51, 0x3340U;
	prmt.b32 	%r54, %r53, %r50, 0x5410U;
	mov.b32 	%r55, 0;
	dp4a.u32.u32 	%r56, %r47, %r54, %r55;
	selp.b32 	%r57, 2, 1, %p32;
	add.s32 	%r58, %r11, %r57;
	add.s32 	%r59, %r6, 1;
	setp.lt.u32 	%p33, %r59, %r15;
	selp.b32 	%r60, 18, 1, %p28;
	selp.b32 	%r61, %r60, 1, %p33;
	add.s32 	%r62, %r11, %r61;
	add.s32 	%r63, %r11, 19;
	selp.b32 	%r64, %r63, %r12, %p29;
	selp.b32 	%r65, %r64, %r12, %p33;
	add.s32 	%r66, %r11, 20;
	selp.b32 	%r67, %r66, %r12, %p32;
	selp.b32 	%r68, %r67, %r12, %p33;
	ld.const.u8 	%r69, [c_Filter+5];
	ld.const.u8 	%r70, [c_Filter+6];
	prmt.b32 	%r71, %r70, %r69, 0x3340U;
	ld.const.u8 	%r72, [c_Filter+7];
	ld.const.u8 	%r73, [c_Filter+8];
	prmt.b32 	%r74, %r73, %r72, 0x3340U;
	prmt.b32 	%r75, %r74, %r71, 0x5410U;
	ld.shared.u8 	%r76, [%r65];
	ld.shared.u8 	%r77, [%r68];
	prmt.b32 	%r78, %r77, %r76, 0x3340U;
	ld.shared.u8 	%r79, [%r62];
	ld.shared.u8 	%r80, [%r58];
	prmt.b32 	%r81, %r79, %r80, 0x3340U;
	prmt.b32 	%r82, %r78, %r81, 0x5410U;
	dp4a.u32.u32 	%r83, %r75, %r82, %r55;
	add.s32 	%r84, %r83, %r56;
	add.s32 	%r85, %r84, %r31;
	shr.u32 	%r86, %r85, 4;
	cvta.to.global.u64 	%rd18, %rd5;
	add.s64 	%rd19, %rd18, %rd7;
	st.global.u8 	[%rd19], %r86;
$L__BB0_20:
	ret;

}


// ===== COMPILED SASS (sm_100) =====

	.target	sm_100

	.elftype	@"ET_EXEC"


//--------------------- .note.nv.tkinfo           --------------------------
	.section	.note.nv.tkinfo,"",@"SHT_NOTE"
	.sectionflags	@"SHF_NOTE_NV_TKINFO"
	.tkinfo
        /*0018*/ 	.word	0x00000002
        /*0030*/ 	.string	""
        /*0030*/ 	.string	"ptxas"
        /*0030*/ 	.string	"Cuda compilation tools, release 13.0, V13.0.88"
        /*0030*/ 	.string	"Build cuda_13.0.r13.0/compiler.36424714_0"
        /*0030*/ 	.string	"-arch sm_100 -m 64 "



//--------------------- .note.nv.cuinfo           --------------------------
	.section	.note.nv.cuinfo,"",@"SHT_NOTE"
	.sectionflags	@"SHF_NOTE_NV_CUINFO"
        /*0018*/ 	.short	0x0002
        /*001a*/ 	.short	0x0064
        /*001c*/ 	.short	0x0082
	.zero		2


//--------------------- .nv.info                  --------------------------
	.section	.nv.info,"",@"SHT_CUDA_INFO"
	.align	4


	//----- nvinfo : EIATTR_REGCOUNT
	.align		4
        /*0000*/ 	.byte	0x04, 0x2f
        /*0002*/ 	.short	(.L_2 - .L_1)
	.align		4
.L_1:
        /*0004*/ 	.word	index@(_Z6filterPhS_ii)
        /*0008*/ 	.word	0x00000019


	//----- nvinfo : EIATTR_FRAME_SIZE
	.align		4
.L_2:
        /*000c*/ 	.byte	0x04, 0x11
        /*000e*/ 	.short	(.L_4 - .L_3)
	.align		4
.L_3:
        /*0010*/ 	.word	index@(_Z6filterPhS_ii)
        /*0014*/ 	.word	0x00000000


	//----- nvinfo : EIATTR_MIN_STACK_SIZE
	.align		4
.L_4:
        /*0018*/ 	.byte	0x04, 0x12
        /*001a*/ 	.short	(.L_6 - .L_5)
	.align		4
.L_5:
        /*001c*/ 	.word	index@(_Z6filterPhS_ii)
        /*0020*/ 	.word	0x00000000
.L_6:


//--------------------- .nv.compat                --------------------------
	.section	.nv.compat,"",@"SHT_CUDA_COMPAT_INFO"
	.align	4
        /*0000*/ 	.byte	0x02, 0x09, 0x00, 0x00, 0x02, 0x02, 0x01, 0x00, 0x02, 0x05, 0x05, 0x00, 0x03, 0x07, 0x01, 0x01
        /*0010*/ 	.byte	0x02, 0x03, 0x00, 0x00, 0x02, 0x06, 0x01, 0x00, 0x04, 0x0b, 0x08, 0x00, 0x09, 0x00, 0x00, 0x00
        /*0020*/ 	.byte	0x00, 0x00, 0x00, 0x00


//--------------------- .nv.info._Z6filterPhS_ii  --------------------------
	.section	.nv.info._Z6filterPhS_ii,"",@"SHT_CUDA_INFO"
	.sectionflags	@""
	.align	4


	//----- nvinfo : EIATTR_CUDA_API_VERSION
	.align		4
        /*0000*/ 	.byte	0x04, 0x37
        /*0002*/ 	.short	(.L_8 - .L_7)
.L_7:
        /*0004*/ 	.word	0x00000082


	//----- nvinfo : EIATTR_KPARAM_INFO
	.align		4
.L_8:
        /*0008*/ 	.byte	0x04, 0x17
        /*000a*/ 	.short	(.L_10 - .L_9)
.L_9:
        /*000c*/ 	.word	0x00000000
        /*0010*/ 	.short	0x0003
        /*0012*/ 	.short	0x0014
        /*0014*/ 	.byte	0x00, 0xf0, 0x11, 0x00


	//----- nvinfo : EIATTR_KPARAM_INFO
	.align		4
.L_10:
        /*0018*/ 	.byte	0x04, 0x17
        /*001a*/ 	.short	(.L_12 - .L_11)
.L_11:
        /*001c*/ 	.word	0x00000000
        /*0020*/ 	.short	0x0002
        /*0022*/ 	.short	0x0010
        /*0024*/ 	.byte	0x00, 0xf0, 0x11, 0x00


	//----- nvinfo : EIATTR_KPARAM_INFO
	.align		4
.L_12:
        /*0028*/ 	.byte	0x04, 0x17
        /*002a*/ 	.short	(.L_14 - .L_13)
.L_13:
        /*002c*/ 	.word	0x00000000
        /*0030*/ 	.short	0x0001
        /*0032*/ 	.short	0x0008
        /*0034*/ 	.byte	0x00, 0xf5, 0x21, 0x00


	//----- nvinfo : EIATTR_KPARAM_INFO
	.align		4
.L_14:
        /*0038*/ 	.byte	0x04, 0x17
        /*003a*/ 	.short	(.L_16 - .L_15)
.L_15:
        /*003c*/ 	.word	0x00000000
        /*0040*/ 	.short	0x0000
        /*0042*/ 	.short	0x0000
        /*0044*/ 	.byte	0x00, 0xf5, 0x21, 0x00


	//----- nvinfo : EIATTR_SPARSE_MMA_MASK
	.align		4
.L_16:
        /*0048*/ 	.byte	0x03, 0x50
        /*004a*/ 	.short	0x0000


	//----- nvinfo : EIATTR_MAXREG_COUNT
	.align		4
        /*004c*/ 	.byte	0x03, 0x1b
        /*004e*/ 	.short	0x00ff


	//----- nvinfo : EIATTR_NUM_BARRIERS
	.align		4
        /*0050*/ 	.byte	0x02, 0x4c
        /*0052*/ 	.byte	0x01
	.zero		1


	//----- nvinfo : EIATTR_MERCURY_ISA_VERSION
	.align		4
        /*0054*/ 	.byte	0x03, 0x5f
        /*0056*/ 	.short	0x0101


	//----- nvinfo : EIATTR_VRC_CTA_INIT_COUNT
	.align		4
        /*0058*/ 	.byte	0x02, 0x4a
	.zero		1
	.zero		1


	//----- nvinfo : EIATTR_EXIT_INSTR_OFFSETS
	.align		4
        /*005c*/ 	.byte	0x04, 0x1c
        /*005e*/ 	.short	(.L_18 - .L_17)


	//   ....[0]....
.L_17:
        /*0060*/ 	.word	0x000004c0


	//   ....[1]....
        /*0064*/ 	.word	0x00000960


	//----- nvinfo : EIATTR_CRS_STACK_SIZE
	.align		4
.L_18:
        /*0068*/ 	.byte	0x04, 0x1e
        /*006a*/ 	.short	(.L_20 - .L_19)
.L_19:
        /*006c*/ 	.word	0x00000000


	//----- nvinfo : EIATTR_CBANK_PARAM_SIZE
	.align		4
.L_20:
        /*0070*/ 	.byte	0x03, 0x19
        /*0072*/ 	.short	0x0018


	//----- nvinfo : EIATTR_PARAM_CBANK
	.align		4
        /*0074*/ 	.byte	0x04, 0x0a
        /*0076*/ 	.short	(.L_22 - .L_21)
	.align		4
.L_21:
        /*0078*/ 	.word	index@(.nv.constant0._Z6filterPhS_ii)
        /*007c*/ 	.short	0x0380
        /*007e*/ 	.short	0x0018


	//----- nvinfo : EIATTR_SW_WAR
	.align		4
.L_22:
        /*0080*/ 	.byte	0x04, 0x36
        /*0082*/ 	.short	(.L_24 - .L_23)
.L_23:
        /*0084*/ 	.word	0x00000008
.L_24:


//--------------------- .nv.callgraph             --------------------------
	.section	.nv.callgraph,"",@"SHT_CUDA_CALLGRAPH"
	.align	4
	.sectionentsize	8
	.align		4
        /*0000*/ 	.word	0x00000000
	.align		4
        /*0004*/ 	.word	0xffffffff
	.align		4
        /*0008*/ 	.word	0x00000000
	.align		4
        /*000c*/ 	.word	0xfffffffe
	.align		4
        /*0010*/ 	.word	0x00000000
	.align		4
        /*0014*/ 	.word	0xfffffffd
	.align		4
        /*0018*/ 	.word	0x00000000
	.align		4
        /*001c*/ 	.word	0xfffffffc


//--------------------- .nv.constant3             --------------------------
	.section	.nv.constant3,"a",@progbits
.nv.constant3:
	.type		c_Filter,@object
	.size		c_Filter,(.L_0 - c_Filter)
c_Filter:
	.zero		9
.L_0:


//--------------------- .text._Z6filterPhS_ii     --------------------------
	.section	.text._Z6filterPhS_ii,"ax",@progbits
	.align	128
        .global         _Z6filterPhS_ii
        .type           _Z6filterPhS_ii,@function
        .size           _Z6filterPhS_ii,(.L_x_5 - _Z6filterPhS_ii)
        .other          _Z6filterPhS_ii,@"STO_CUDA_ENTRY STV_DEFAULT"
_Z6filterPhS_ii:
.text._Z6filterPhS_ii:
[----:B------:R-:W-:Y:S01]  /*0000*/  LDC R1, c[0x0][0x37c] ;  /* 0x0000df00ff017b82 */ /* 0x000fe20000000800 */
[----:B------:R-:W0:Y:S07]  /*0010*/  S2R R10, SR_TID.Y ;  /* 0x00000000000a7919 */ /* 0x000e2e0000002200 */
[----:B------:R-:W1:Y:S01]  /*0020*/  LDC R5, c[0x0][0x360] ;  /* 0x0000d800ff057b82 */ /* 0x000e620000000800 */
[----:B------:R-:W2:Y:S01]  /*0030*/  LDCU UR14, c[0x0][0x394] ;  /* 0x00007280ff0e77ac */ /* 0x000ea20008000800 */
[----:B------:R-:W1:Y:S01]  /*0040*/  S2R R6, SR_TID.X ;  /* 0x0000000000067919 */ /* 0x000e620000002100 */
[----:B------:R-:W3:Y:S05]  /*0050*/  LDCU.64 UR12, c[0x0][0x358] ;  /* 0x00006b00ff0c77ac */ /* 0x000eea0008000a00 */
[----:B------:R-:W0:Y:S08]  /*0060*/  S2UR UR6, SR_CTAID.Y ;  /* 0x00000000000679c3 */ /* 0x000e300000002600 */
[----:B------:R-:W0:Y:S01]  /*0070*/  LDC R3, c[0x0][0x364] ;  /* 0x0000d900ff037b82 */ /* 0x000e220000000800 */
[----:B--2---:R-:W-:-:S07]  /*0080*/  UIADD3 UR4, UPT, UPT, UR14, -0x1, URZ ;  /* 0xffffffff0e047890 */ /* 0x004fce000fffe0ff */
[----:B------:R-:W1:Y:S08]  /*0090*/  S2UR UR5, SR_CTAID.X ;  /* 0x00000000000579c3 */ /* 0x000e700000002500 */
[----:B------:R-:W2:Y:S01]  /*00a0*/  LDC R9, c[0x0][0x390] ;  /* 0x0000e400ff097b82 */ /* 0x000ea20000000800 */
[C---:B0-----:R-:W-:Y:S01]  /*00b0*/  IMAD R0, R3.reuse, UR6, R10 ;  /* 0x0000000603007c24 */ /* 0x041fe2000f8e020a */
[----:B------:R-:W0:Y:S01]  /*00c0*/  LDCU.64 UR6, c[0x0][0x380] ;  /* 0x00007000ff0677ac */ /* 0x000e220008000a00 */
[----:B------:R-:W-:-:S03]  /*00d0*/  VIADD R3, R3, 0xffffffff ;  /* 0xffffffff03037836 */ /* 0x000fc60000000000 */
[C---:B------:R-:W-:Y:S02]  /*00e0*/  ISETP.NE.AND P4, PT, R0.reuse, RZ, PT ;  /* 0x000000ff0000720c */ /* 0x040fe40003f85270 */
[----:B------:R-:W-:Y:S01]  /*00f0*/  ISETP.NE.AND P0, PT, R0, UR4, PT ;  /* 0x0000000400007c0c */ /* 0x000fe2000bf05270 */
[C---:B-1----:R-:W-:Y:S01]  /*0100*/  IMAD R7, R5.reuse, UR5, R6 ;  /* 0x0000000505077c24 */ /* 0x042fe2000f8e0206 */
[C---:B------:R-:W-:Y:S02]  /*0110*/  ISETP.EQ.AND P3, PT, R10.reuse, RZ, P4 ;  /* 0x000000ff0a00720c */ /* 0x040fe40002762270 */
[----:B------:R-:W-:Y:S01]  /*0120*/  ISETP.EQ.AND P0, PT, R10, R3, P0 ;  /* 0x000000030a00720c */ /* 0x000fe20000702270 */
[----:B------:R-:W-:Y:S01]  /*0130*/  VIADD R3, R5, 0xffffffff ;  /* 0xffffffff05037836 */ /* 0x000fe20000000000 */
[----:B------:R-:W-:Y:S01]  /*0140*/  ISETP.NE.AND P1, PT, R7, RZ, PT ;  /* 0x000000ff0700720c */ /* 0x000fe20003f25270 */
[----:B--2---:R-:W-:-:S03]  /*0150*/  VIADD R2, R9, 0xffffffff ;  /* 0xffffffff09027836 */ /* 0x004fc60000000000 */
[----:B------:R-:W-:Y:S01]  /*0160*/  ISETP.EQ.AND P1, PT, R6, RZ, P1 ;  /* 0x000000ff0600720c */ /* 0x000fe20000f22270 */
[CC--:B------:R-:W-:Y:S02]  /*0170*/  IMAD R8, R0.reuse, R9.reuse, R7 ;  /* 0x0000000900087224 */ /* 0x0c0fe400078e0207 */
[----:B------:R-:W-:Y:S01]  /*0180*/  IMAD R4, R0, R9, -R9 ;  /* 0x0000000900047224 */ /* 0x000fe200078e0a09 */
[C---:B------:R-:W-:Y:S02]  /*0190*/  ISETP.NE.AND P2, PT, R7.reuse, R2, PT ;  /* 0x000000020700720c */ /* 0x040fe40003f45270 */
[----:B------:R-:W-:Y:S02]  /*01a0*/  SHF.R.S32.HI R18, RZ, 0x1f, R8 ;  /* 0x0000001fff127819 */ /* 0x000fe40000011408 */
[----:B------:R-:W-:Y:S01]  /*01b0*/  ISETP.EQ.AND P2, PT, R6, R3, P2 ;  /* 0x000000030600720c */ /* 0x000fe20001742270 */
[----:B------:R-:W-:Y:S01]  /*01c0*/  @P3 IMAD.IADD R3, R7, 0x1, R4 ;  /* 0x0000000107033824 */ /* 0x000fe200078e0204 */
[----:B0-----:R-:W-:-:S04]  /*01d0*/  IADD3 R14, P5, PT, R8, UR6, RZ ;  /* 0x00000006080e7c10 */ /* 0x001fc8000ffbe0ff */
[----:B------:R-:W-:Y:S02]  /*01e0*/  IADD3.X R15, PT, PT, R18, UR7, RZ, P5, !PT ;  /* 0x00000007120f7c10 */ /* 0x000fe4000affe4ff */
[C---:B------:R-:W-:Y:S02]  /*01f0*/  @P3 IADD3 R16, P5, PT, R3.reuse, UR6, RZ ;  /* 0x0000000603103c10 */ /* 0x040fe4000ffbe0ff */
[----:B------:R-:W-:Y:S01]  /*0200*/  @P0 IADD3 R2, P6, PT, R14, R9, RZ ;  /* 0x000000090e020210 */ /* 0x000fe20007fde0ff */
[----:B---3--:R-:W2:Y:S01]  /*0210*/  LDG.E.U8 R11, desc[UR12][R14.64] ;  /* 0x0000000c0e0b7981 */ /* 0x008ea2000c1e1100 */
[----:B------:R-:W-:Y:S02]  /*0220*/  @P3 LEA.HI.X.SX32 R17, R3, UR7, 0x1, P5 ;  /* 0x0000000703113c11 */ /* 0x000fe4000a8f0eff */
[----:B------:R-:W-:Y:S01]  /*0230*/  @P0 LEA.HI.X.SX32 R3, R9, R15, 0x1, P6 ;  /* 0x0000000f09030211 */ /* 0x000fe200030f0eff */
[----:B------:R-:W3:Y:S04]  /*0240*/  @P1 LDG.E.U8 R12, desc[UR12][R14.64+-0x1] ;  /* 0xffffff0c0e0c1981 */ /* 0x000ee8000c1e1100 */
[----:B------:R0:W4:Y:S04]  /*0250*/  @P2 LDG.E.U8 R19, desc[UR12][R14.64+0x1] ;  /* 0x0000010c0e132981 */ /* 0x000128000c1e1100 */
[----:B------:R-:W5:Y:S04]  /*0260*/  @P3 LDG.E.U8 R17, desc[UR12][R16.64] ;  /* 0x0000000c10113981 */ /* 0x000f68000c1e1100 */
[----:B------:R1:W5:Y:S01]  /*0270*/  @P0 LDG.E.U8 R21, desc[UR12][R2.64] ;  /* 0x0000000c02150981 */ /* 0x000362000c1e1100 */
[----:B------:R-:W0:Y:S01]  /*0280*/  S2UR UR5, SR_CgaCtaId ;  /* 0x00000000000579c3 */ /* 0x000e220000008800 */
[----:B------:R-:W-:-:S02]  /*0290*/  UMOV UR4, 0x400 ;  /* 0x0000040000047882 */ /* 0x000fc40000000000 */
[----:B0-----:R-:W-:-:S06]  /*02a0*/  ULEA UR4, UR5, UR4, 0x18 ;  /* 0x0000000405047291 */ /* 0x001fcc000f8ec0ff */
[----:B------:R-:W-:-:S04]  /*02b0*/  IMAD.U32 R13, RZ, RZ, UR4 ;  /* 0x00000004ff0d7e24 */ /* 0x000fc8000f8e00ff */
[----:B------:R-:W-:-:S04]  /*02c0*/  IMAD R13, R10, 0x12, R13 ;  /* 0x000000120a0d7824 */ /* 0x000fc800078e020d */
[----:B------:R-:W-:Y:S01]  /*02d0*/  IMAD.IADD R10, R13, 0x1, R6 ;  /* 0x000000010d0a7824 */ /* 0x000fe200078e0206 */
[--C-:B------:R-:W-:Y:S01]  /*02e0*/  SHF.R.S32.HI R5, RZ, 0x1f, R4.reuse ;  /* 0x0000001fff057819 */ /* 0x100fe20000011404 */
[----:B------:R-:W-:Y:S01]  /*02f0*/  IMAD R20, R0, R9, R9 ;  /* 0x0000000900147224 */ /* 0x000fe200078e0209 */
[----:B------:R-:W-:Y:S02]  /*0300*/  SHF.R.S32.HI R22, RZ, 0x1f, R7 ;  /* 0x0000001fff167819 */ /* 0x000fe40000011407 */
[C---:B------:R-:W-:Y:S02]  /*0310*/  IADD3 R4, P5, P6, R7.reuse, UR6, R4 ;  /* 0x0000000607047c10 */ /* 0x040fe4000febe004 */
[--C-:B------:R-:W-:Y:S02]  /*0320*/  SHF.R.S32.HI R15, RZ, 0x1f, R20.reuse ;  /* 0x0000001fff0f7819 */ /* 0x100fe40000011414 */
[C---:B------:R-:W-:Y:S02]  /*0330*/  IADD3.X R5, PT, PT, R22.reuse, UR7, R5, P5, P6 ;  /* 0x0000000716057c10 */ /* 0x040fe4000afec405 */
[----:B-1----:R-:W-:Y:S01]  /*0340*/  IADD3 R2, P5, P6, R7, UR6, R20 ;  /* 0x0000000607027c10 */ /* 0x002fe2000febe014 */
[----:B------:R-:W-:Y:S03]  /*0350*/  BSSY.RECONVERGENT B0, `(.L_x_0) ;  /* 0x000000e000007945 */ /* 0x000fe60003800200 */
[----:B------:R-:W-:-:S02]  /*0360*/  IADD3.X R3, PT, PT, R22, UR7, R15, P5, P6 ;  /* 0x0000000716037c10 */ /* 0x000fc4000afec40f */
[----:B------:R-:W-:-:S04]  /*0370*/  ISETP.GE.AND P5, PT, R0, UR14, PT ;  /* 0x0000000e00007c0c */ /* 0x000fc8000bfa6270 */
[----:B------:R-:W-:Y:S01]  /*0380*/  ISETP.GE.OR P5, PT, R7, R9, P5 ;  /* 0x000000090700720c */ /* 0x000fe20002fa6670 */
[----:B--2---:R0:W-:Y:S04]  /*0390*/  STS.U8 [R10+0x13], R11 ;  /* 0x0000130b0a007388 */ /* 0x0041e80000000000 */
[----:B---3--:R0:W-:Y:S04]  /*03a0*/  @P1 STS.U8 [R13+0x12], R12 ;  /* 0x0000120c0d001388 */ /* 0x0081e80000000000 */
[----:B----4-:R0:W-:Y:S04]  /*03b0*/  @P2 STS.U8 [R10+0x14], R19 ;  /* 0x000014130a002388 */ /* 0x0101e80000000000 */
[----:B-----5:R0:W-:Y:S04]  /*03c0*/  @P3 STS.U8 [R6+UR4+0x1], R17 ;  /* 0x0000011106003988 */ /* 0x0201e80008000004 */
[----:B------:R0:W-:Y:S01]  /*03d0*/  @P0 STS.U8 [R10+0x25], R21 ;  /* 0x000025150a000388 */ /* 0x0001e20000000000 */
[----:B------:R-:W-:Y:S05]  /*03e0*/  @!P1 BRA `(.L_x_1) ;  /* 0x0000000000109947 */ /* 0x000fea0003800000 */
[----:B0-----:R-:W2:Y:S04]  /*03f0*/  @P3 LDG.E.U8 R11, desc[UR12][R4.64+-0x1] ;  /* 0xffffff0c040b3981 */ /* 0x001ea8000c1e1100 */
[----:B------:R-:W3:Y:S04]  /*0400*/  @P0 LDG.E.U8 R12, desc[UR12][R2.64+-0x1] ;  /* 0xffffff0c020c0981 */ /* 0x000ee8000c1e1100 */
[----:B--2---:R1:W-:Y:S04]  /*0410*/  @P3 STS.U8 [UR4], R11 ;  /* 0x0000000bff003988 */ /* 0x0043e80008000004 */
[----:B---3--:R1:W-:Y:S02]  /*0420*/  @P0 STS.U8 [R13+0x24], R12 ;  /* 0x0000240c0d000388 */ /* 0x0083e40000000000 */
.L_x_1:
[----:B------:R-:W-:Y:S05]  /*0430*/  BSYNC.RECONVERGENT B0 ;  /* 0x0000000000007941 */ /* 0x000fea0003800200 */
.L_x_0:
[----:B------:R-:W-:Y:S04]  /*0440*/  BSSY.RECONVERGENT B0, `(.L_x_2) ;  /* 0x0000006000007945 */ /* 0x000fe80003800200 */
[----:B------:R-:W-:Y:S05]  /*0450*/  @!P2 BRA `(.L_x_3) ;  /* 0x000000000010a947 */ /* 0x000fea0003800000 */
[----:B------:R-:W2:Y:S04]  /*0460*/  @P3 LDG.E.U8 R5, desc[UR12][R4.64+0x1] ;  /* 0x0000010c04053981 */ /* 0x000ea8000c1e1100 */
[----:B------:R-:W3:Y:S04]  /*0470*/  @P0 LDG.E.U8 R3, desc[UR12][R2.64+0x1] ;  /* 0x0000010c02030981 */ /* 0x000ee8000c1e1100 */
[----:B--2---:R2:W-:Y:S04]  /*0480*/  @P3 STS.U8 [R6+UR4+0x2], R5 ;  /* 0x0000020506003988 */ /* 0x0045e80008000004 */
[----:B---3--:R2:W-:Y:S02]  /*0490*/  @P0 STS.U8 [R10+0x26], R3 ;  /* 0x000026030a000388 */ /* 0x0085e40000000000 */
.L_x_3:
[----:B------:R-:W-:Y:S05]  /*04a0*/  BSYNC.RECONVERGENT B0 ;  /* 0x0000000000007941 */ /* 0x000fea0003800200 */
.L_x_2:
[----:B------:R-:W-:Y:S06]  /*04b0*/  BAR.SYNC.DEFER_BLOCKING 0x0 ;  /* 0x0000000000007b1d */ /* 0x000fec0000010000 */
[----:B------:R-:W-:Y:S05]  /*04c0*/  @P5 EXIT ;  /* 0x000000000000594d */ /* 0x000fea0003800000 */
[C---:B------:R-:W-:Y:S01]  /*04d0*/  VIADD R2, R7.reuse, 0x1 ;  /* 0x0000000107027836 */ /* 0x040fe20000000000 */
[C---:B------:R-:W-:Y:S01]  /*04e0*/  ISETP.GE.AND P3, PT, R7.reuse, 0x1, PT ;  /* 0x000000010700780c */ /* 0x040fe20003f66270 */
[----:B------:R-:W-:Y:S01]  /*04f0*/  VIADD R0, R0, 0x1 ;  /* 0x0000000100007836 */ /* 0x000fe20000000000 */
[C---:B------:R-:W-:Y:S01]  /*0500*/  ISETP.GT.AND P1, PT, R7.reuse, RZ, PT ;  /* 0x000000ff0700720c */ /* 0x040fe20003f24270 */
[----:B--2---:R-:W-:Y:S01]  /*0510*/  VIADD R3, R10, 0x12 ;  /* 0x000000120a037836 */ /* 0x004fe20000000000 */
[----:B------:R-:W-:Y:S01]  /*0520*/  ISETP.GE.AND P0, PT, R2, R9, PT ;  /* 0x000000090200720c */ /* 0x000fe20003f06270 */
[----:B------:R-:W-:Y:S01]  /*0530*/  VIADD R2, R10, 0x13 ;  /* 0x000000130a027836 */ /* 0x000fe20000000000 */
[----:B------:R-:W-:Y:S01]  /*0540*/  ISETP.GE.U32.AND P5, PT, R0, UR14, PT ;  /* 0x0000000e00007c0c */ /* 0x000fe2000bfa6070 */
[----:B01----:R-:W-:Y:S01]  /*0550*/  IMAD.MOV.U32 R13, RZ, RZ, 0x1 ;  /* 0x00000001ff0d7424 */ /* 0x003fe200078e00ff */
[C---:B------:R-:W-:Y:S01]  /*0560*/  ISETP.GT.AND P0, PT, R7.reuse, -0x2, !P0 ;  /* 0xfffffffe0700780c */ /* 0x040fe20004704270 */
[----:B------:R-:W-:Y:S01]  /*0570*/  IMAD.MOV.U32 R6, RZ, RZ, R2 ;  /* 0x000000ffff067224 */ /* 0x000fe200078e0002 */
[----:B------:R-:W-:Y:S01]  /*0580*/  ISETP.GT.AND P2, PT, R7, -0x1, PT ;  /* 0xffffffff0700780c */ /* 0x000fe20003f44270 */
[C---:B------:R-:W-:Y:S01]  /*0590*/  VIADD R12, R10.reuse, 0x14 ;  /* 0x000000140a0c7836 */ /* 0x040fe20000000000 */
[----:B------:R-:W-:Y:S01]  /*05a0*/  SEL R0, R13, 0x12, !P1 ;  /* 0x000000120d007807 */ /* 0x000fe20004800000 */
[----:B------:R-:W-:Y:S01]  /*05b0*/  @P3 IMAD.MOV R6, RZ, RZ, R3 ;  /* 0x000000ffff063224 */ /* 0x000fe200078e0203 */
[----:B------:R-:W0:Y:S01]  /*05c0*/  LDCU.U8 UR4, c[0x3][0x1] ;  /* 0x00c00020ff0477ac */ /* 0x000e220008000000 */
[----:B------:R-:W-:-:S02]  /*05d0*/  VIADD R5, R10, 0x2 ;  /* 0x000000020a057836 */ /* 0x000fc40000000000 */
[C---:B------:R-:W-:Y:S01]  /*05e0*/  VIADD R7, R10.reuse, 0x25 ;  /* 0x000000250a077836 */ /* 0x040fe20000000000 */
[----:B------:R-:W0:Y:S01]  /*05f0*/  LDCU.U8 UR5, c[0x3][0x2] ;  /* 0x00c00040ff0577ac */ /* 0x000e220008000000 */
[C---:B------:R-:W-:Y:S01]  /*0600*/  VIADD R11, R10.reuse, 0x26 ;  /* 0x000000260a0b7836 */ /* 0x040fe20000000000 */
[-C--:B------:R-:W-:Y:S01]  /*0610*/  SEL R5, R5, R2.reuse, P0 ;  /* 0x0000000205057207 */ /* 0x080fe20000000000 */
[----:B------:R-:W-:Y:S01]  /*0620*/  @!P0 VIADD R12, R3, 0x1 ;  /* 0x00000001030c8836 */ /* 0x000fe20000000000 */
[-C--:B------:R-:W-:Y:S01]  /*0630*/  SEL R9, R7, R2.reuse, P2 ;  /* 0x0000000207097207 */ /* 0x080fe20001000000 */
[----:B------:R-:W-:Y:S01]  /*0640*/  VIADD R3, R10, 0x1 ;  /* 0x000000010a037836 */ /* 0x000fe20000000000 */
[----:B------:R-:W-:Y:S01]  /*0650*/  SEL R7, R0, 0x1, !P5 ;  /* 0x0000000100077807 */ /* 0x000fe20006800000 */
[----:B------:R-:W-:Y:S01]  /*0660*/  LDS.U8 R6, [R6] ;  /* 0x0000000006067984 */ /* 0x000fe20000000000 */
[-C--:B------:R-:W-:Y:S01]  /*0670*/  SEL R9, R9, R2.reuse, !P5 ;  /* 0x0000000209097207 */ /* 0x080fe20006800000 */
[----:B------:R-:W1:Y:S01]  /*0680*/  LDCU.U8 UR7, c[0x3][0x5] ;  /* 0x00c000a0ff0777ac */ /* 0x000e620008000000 */
[-C--:B------:R-:W-:Y:S01]  /*0690*/  SEL R3, R3, R2.reuse, P2 ;  /* 0x0000000203037207 */ /* 0x080fe20001000000 */
[----:B------:R-:W-:Y:S01]  /*06a0*/  LDS.U8 R12, [R12] ;  /* 0x000000000c0c7984 */ /* 0x000fe20000000000 */
[-C--:B------:R-:W-:Y:S01]  /*06b0*/  SEL R5, R5, R2.reuse, P4 ;  /* 0x0000000205057207 */ /* 0x080fe20002000000 */
[----:B------:R-:W1:Y:S01]  /*06c0*/  LDCU.U8 UR8, c[0x3][0x6] ;  /* 0x00c000c0ff0877ac */ /* 0x000e620008000000 */
[-C--:B------:R-:W-:Y:S01]  /*06d0*/  SEL R3, R3, R2.reuse, P4 ;  /* 0x0000000203037207 */ /* 0x080fe20002000000 */
[----:B------:R-:W-:Y:S01]  /*06e0*/  LDS.U8 R9, [R9] ;  /* 0x0000000009097984 */ /* 0x000fe20000000000 */
[----:B------:R-:W-:Y:S01]  /*06f0*/  @!P5 SEL R2, R11, R2, P0 ;  /* 0x000000020b02d207 */ /* 0x000fe20000000000 */
[--C-:B------:R-:W-:Y:S01]  /*0700*/  IMAD.IADD R11, R7, 0x1, R10.reuse ;  /* 0x00000001070b7824 */ /* 0x100fe200078e020a */
[----:B------:R-:W-:Y:S01]  /*0710*/  SEL R0, R13, 0xffffffee, !P1 ;  /* 0xffffffee0d007807 */ /* 0x000fe20004800000 */
[----:B------:R2:W-:Y:S01]  /*0720*/  LDS.U8 R4, [R3] ;  /* 0x0000000003047984 */ /* 0x0005e20000000000 */
[----:B------:R-:W3:Y:S03]  /*0730*/  LDCU UR10, c[0x3][0x4] ;  /* 0x00c00080ff0a77ac */ /* 0x000ee60008000800 */
[----:B------:R-:W4:Y:S01]  /*0740*/  LDS.U8 R5, [R5] ;  /* 0x0000000005057984 */ /* 0x000f220000000000 */
[----:B------:R-:W5:Y:S03]  /*0750*/  LDCU UR11, c[0x3][0x8] ;  /* 0x00c00100ff0b77ac */ /* 0x000f660008000800 */
[----:B------:R-:W4:Y:S01]  /*0760*/  LDS.U8 R7, [R10+0x13] ;  /* 0x000013000a077984 */ /* 0x000f220000000000 */
[----:B--2---:R-:W-:Y:S01]  /*0770*/  SEL R3, R0, 0x1, P4 ;  /* 0x0000000100037807 */ /* 0x004fe20002000000 */
[----:B------:R-:W2:Y:S02]  /*0780*/  LDCU.U8 UR6, c[0x3][0x3] ;  /* 0x00c00060ff0677ac */ /* 0x000ea40008000000 */
[----:B------:R-:W4:Y:S02]  /*0790*/  LDS.U8 R11, [R11+0x12] ;  /* 0x000012000b0b7984 */ /* 0x000f240000000000 */
[----:B------:R-:W-:Y:S01]  /*07a0*/  IMAD.IADD R0, R3, 0x1, R10 ;  /* 0x0000000103007824 */ /* 0x000fe200078e020a */
[----:B------:R-:W2:Y:S01]  /*07b0*/  LDCU.U8 UR9, c[0x3][0x7] ;  /* 0x00c000e0ff0977ac */ /* 0x000ea20008000000 */
[----:B------:R-:W4:Y:S01]  /*07c0*/  LDS.U8 R2, [R2] ;  /* 0x0000000002027984 */ /* 0x000f220000000000 */
[----:B0-----:R-:W-:-:S03]  /*07d0*/  UPRMT UR4, UR5, 0x3340, UR4 ;  /* 0x0000334005047896 */ /* 0x001fc60008000004 */
[----:B------:R-:W0:Y:S01]  /*07e0*/  LDS.U8 R0, [R0+0x12] ;  /* 0x0000120000007984 */ /* 0x000e220000000000 */
[----:B-1----:R-:W-:Y:S02]  /*07f0*/  UPRMT UR7, UR8, 0x3340, UR7 ;  /* 0x0000334008077896 */ /* 0x002fe40008000007 */
[----:B---3--:R-:W-:Y:S02]  /*0800*/  ULOP3.LUT UR5, UR10, 0xff, URZ, 0xc0, !UPT ;  /* 0x000000ff0a057892 */ /* 0x008fe4000f8ec0ff */
[----:B-----5:R-:W-:Y:S01]  /*0810*/  ULOP3.LUT UR8, UR11, 0xff, URZ, 0xc0, !UPT ;  /* 0x000000ff0b087892 */ /* 0x020fe2000f8ec0ff */
[----:B------:R-:W0:Y:S01]  /*0820*/  LDCU.U8 UR15, c[0x3][URZ] ;  /* 0x00c00000ff0f77ac */ /* 0x000e220008000000 */
[----:B--2---:R-:W-:Y:S02]  /*0830*/  UPRMT UR5, UR5, 0x3340, UR6 ;  /* 0x0000334005057896 */ /* 0x004fe40008000006 */
[----:B------:R-:W-:Y:S01]  /*0840*/  UPRMT UR8, UR8, 0x3340, UR9 ;  /* 0x0000334008087896 */ /* 0x000fe20008000009 */
[----:B------:R-:W1:Y:S01]  /*0850*/  LDCU.64 UR16, c[0x0][0x388] ;  /* 0x00007100ff1077ac */ /* 0x000e620008000a00 */
[----:B------:R-:W-:-:S02]  /*0860*/  UPRMT UR4, UR5, 0x5410, UR4 ;  /* 0x0000541005047896 */ /* 0x000fc40008000004 */
[----:B------:R-:W-:Y:S01]  /*0870*/  UPRMT UR7, UR8, 0x5410, UR7 ;  /* 0x0000541008077896 */ /* 0x000fe20008000007 */
[----:B----4-:R-:W-:Y:S02]  /*0880*/  PRMT R4, R5, 0x3340, R4 ;  /* 0x0000334005047816 */ /* 0x010fe40000000004 */
[----:B------:R-:W-:Y:S02]  /*0890*/  PRMT R7, R7, 0x3340, R6 ;  /* 0x0000334007077816 */ /* 0x000fe40000000006 */
[----:B------:R-:W-:Y:S02]  /*08a0*/  PRMT R11, R11, 0x3340, R12 ;  /* 0x000033400b0b7816 */ /* 0x000fe4000000000c */
[----:B------:R-:W-:Y:S02]  /*08b0*/  PRMT R4, R7, 0x5410, R4 ;  /* 0x0000541007047816 */ /* 0x000fe40000000004 */
[----:B------:R-:W-:Y:S02]  /*08c0*/  PRMT R2, R2, 0x3340, R9 ;  /* 0x0000334002027816 */ /* 0x000fe40000000009 */
[----:B-1----:R-:W-:Y:S01]  /*08d0*/  IADD3 R8, P0, PT, R8, UR16, RZ ;  /* 0x0000001008087c10 */ /* 0x002fe2000ff1e0ff */
[----:B------:R-:W-:Y:S01]  /*08e0*/  IDP.4A.U8.U8 R4, R4, UR4, RZ ;  /* 0x0000000404047c26 */ /* 0x000fe200080000ff */
[----:B------:R-:W-:-:S02]  /*08f0*/  PRMT R2, R2, 0x5410, R11 ;  /* 0x0000541002027816 */ /* 0x000fc4000000000b */
[----:B------:R-:W-:-:S03]  /*0900*/  IADD3.X R9, PT, PT, R18, UR17, RZ, P0, !PT ;  /* 0x0000001112097c10 */ /* 0x000fc600087fe4ff */
[----:B------:R-:W-:-:S04]  /*0910*/  IDP.4A.U8.U8 R3, R2, UR7, RZ ;  /* 0x0000000702037c26 */ /* 0x000fc800080000ff */
[----:B------:R-:W-:-:S04]  /*0920*/  IMAD.IADD R3, R4, 0x1, R3 ;  /* 0x0000000104037824 */ /* 0x000fc800078e0203 */
[----:B0-----:R-:W-:-:S05]  /*0930*/  IMAD R0, R0, UR15, R3 ;  /* 0x0000000f00007c24 */ /* 0x001fca000f8e0203 */
[----:B------:R-:W-:-:S05]  /*0940*/  SHF.R.U32.HI R3, RZ, 0x4, R0 ;  /* 0x00000004ff037819 */ /* 0x000fca0000011600 */
[----:B------:R-:W-:Y:S01]  /*0950*/  STG.E.U8 desc[UR12][R8.64], R3 ;  /* 0x0000000308007986 */ /* 0x000fe2000c10110c */
[----:B------:R-:W-:Y:S05]  /*0960*/  EXIT ;  /* 0x000000000000794d */ /* 0x000fea0003800000 */
.L_x_4:
[----:B------:R-:W-:-:S00]  /*0970*/  BRA `(.L_x_4) ;  /* 0xfffffffc00fc7947 */ /* 0x000fc0000383ffff */
[----:B------:R-:W-:-:S00]  /*0980*/  NOP ;  /* 0x0000000000007918 */ /* 0x000fc00000000000 */
[----:B------:R-:W-:-:S00]  /*0990*/  NOP ;  /* 0x0000000000007918 */ /* 0x000fc00000000000 */
[----:B------:R-:W-:-:S00]  /*09a0*/  NOP ;  /* 0x0000000000007918 */ /* 0x000fc00000000000 */
[----:B------:R-:W-:-:S00]  /*09b0*/  NOP ;  /* 0x0000000000007918 */ /* 0x000fc00000000000 */
[----:B------:R-:W-:-:S00]  /*09c0*/  NOP ;  /* 0x0000000000007918 */ /* 0x000fc00000000000 */
[----:B------:R-:W-:-:S00]  /*09d0*/  NOP ;  /* 0x0000000000007918 */ /* 0x000fc00000000000 */
[----:B------:R-:W-:-:S00]  /*09e0*/  NOP ;  /* 0x0000000000007918 */ /* 0x000fc00000000000 */
[----:B------:R-:W-:-:S00]  /*09f0*/  NOP ;  /* 0x0000000000007918 */ /* 0x000fc00000000000 */
.L_x_5:


//--------------------- .nv.shared._Z6filterPhS_ii --------------------------
	.section	.nv.shared._Z6filterPhS_ii,"aw",@nobits
	.sectionflags	@""
.nv.shared._Z6filterPhS_ii:
	.zero		1384


//--------------------- .nv.shared.reserved.0     --------------------------
	.section	.nv.shared.reserved.0,"aw",@nobits
	.weak		__nv_reservedSMEM_offset_0_alias
	.size		__nv_reservedSMEM_offset_0_alias, 0, 64
	.other		__nv_reservedSMEM_offset_0_alias,@"STO_CUDA_RESERVED_SHARED STV_DEFAULT"
__nv_reservedSMEM_offset_0_alias:
	.zero		0
	.zero		64


//--------------------- .nv.constant0._Z6filterPhS_ii --------------------------
	.section	.nv.constant0._Z6filterPhS_ii,"a",@progbits
	.sectionflags	@""
	.align	4
.nv.constant0._Z6filterPhS_ii:
	.zero		920


//--------------------- SYMBOLS --------------------------

	.type		.nv.reservedSmem.offset0,@object
	.size		.nv.reservedSmem.offset0,0x4
	.type		.nv.reservedSmem.cap,@object
	.size		.nv.reservedSmem.cap,0x4
